//
// Generated by NVIDIA NVVM Compiler
//
// Compiler Build ID: CL-36424714
// Cuda compilation tools, release 13.0, V13.0.88
// Based on NVVM 20.0.0
//

.version 9.0
.target sm_100
.address_size 64

	// .globl	_Z10deviceInfoPi

.visible .entry _Z10deviceInfoPi(
	.param .u64 .ptr .align 1 _Z10deviceInfoPi_param_0
)
{


	ret;

}


// ===== COMPILED SASS (sm_100) =====

	.target	sm_100

	.elftype	@"ET_EXEC"


//--------------------- .note.nv.tkinfo           --------------------------
	.section	.note.nv.tkinfo,"",@"SHT_NOTE"
	.sectionflags	@"SHF_NOTE_NV_TKINFO"
	.tkinfo
        /*0018*/ 	.word	0x00000002
        /*0030*/ 	.string	""
        /*0030*/ 	.string	"ptxas"
        /*0030*/ 	.string	"Cuda compilation tools, release 13.0, V13.0.88"
        /*0030*/ 	.string	"Build cuda_13.0.r13.0/compiler.36424714_0"
        /*0030*/ 	.string	"-arch sm_100 -m 64 "



//--------------------- .note.nv.cuinfo           --------------------------
	.section	.note.nv.cuinfo,"",@"SHT_NOTE"
	.sectionflags	@"SHF_NOTE_NV_CUINFO"
        /*0018*/ 	.short	0x0002
        /*001a*/ 	.short	0x0064
        /*001c*/ 	.short	0x0082
	.zero		2


//--------------------- .nv.info                  --------------------------
	.section	.nv.info,"",@"SHT_CUDA_INFO"
	.align	4


	//----- nvinfo : EIATTR_REGCOUNT
	.align		4
        /*0000*/ 	.byte	0x04, 0x2f
        /*0002*/ 	.short	(.L_1 - .L_0)
	.align		4
.L_0:
        /*0004*/ 	.word	index@(_Z10deviceInfoPi)
        /*0008*/ 	.word	0x00000004


	//----- nvinfo : EIATTR_FRAME_SIZE
	.align		4
.L_1:
        /*000c*/ 	.byte	0x04, 0x11
        /*000e*/ 	.short	(.L_3 - .L_2)
	.align		4
.L_2:
        /*0010*/ 	.word	index@(_Z10deviceInfoPi)
        /*0014*/ 	.word	0x00000000


	//----- nvinfo : EIATTR_MIN_STACK_SIZE
	.align		4
.L_3:
        /*0018*/ 	.byte	0x04, 0x12
        /*001a*/ 	.short	(.L_5 - .L_4)
	.align		4
.L_4:
        /*001c*/ 	.word	index@(_Z10deviceInfoPi)
        /*0020*/ 	.word	0x00000000
.L_5:


//--------------------- .nv.compat                --------------------------
	.section	.nv.compat,"",@"SHT_CUDA_COMPAT_INFO"
	.align	4
        /*0000*/ 	.byte	0x02, 0x09, 0x00, 0x00, 0x02, 0x02, 0x01, 0x00, 0x02, 0x05, 0x05, 0x00, 0x03, 0x07, 0x01, 0x01
        /*0010*/ 	.byte	0x02, 0x03, 0x00, 0x00, 0x02, 0x06, 0x01, 0x00, 0x04, 0x0b, 0x08, 0x00, 0x09, 0x00, 0x00, 0x00
        /*0020*/ 	.byte	0x00, 0x00, 0x00, 0x00


//--------------------- .nv.info._Z10deviceInfoPi --------------------------
	.section	.nv.info._Z10deviceInfoPi,"",@"SHT_CUDA_INFO"
	.sectionflags	@""
	.align	4


	//----- nvinfo : EIATTR_CUDA_API_VERSION
	.align		4
        /*0000*/ 	.byte	0x04, 0x37
        /*0002*/ 	.short	(.L_7 - .L_6)
.L_6:
        /*0004*/ 	.word	0x00000082


	//----- nvinfo : EIATTR_KPARAM_INFO
	.align		4
.L_7:
        /*0008*/ 	.byte	0x04, 0x17
        /*000a*/ 	.short	(.L_9 - .L_8)
.L_8:
        /*000c*/ 	.word	0x00000000
        /*0010*/ 	.short	0x0000
        /*0012*/ 	.short	0x0000
        /*0014*/ 	.byte	0x00, 0xf5, 0x21, 0x00


	//----- nvinfo : EIATTR_SPARSE_MMA_MASK
	.align		4
.L_9:
        /*0018*/ 	.byte	0x03, 0x50
        /*001a*/ 	.short	0x0000


	//----- nvinfo : EIATTR_MAXREG_COUNT
	.align		4
        /*001c*/ 	.byte	0x03, 0x1b
        /*001e*/ 	.short	0x00ff


	//----- nvinfo : EIATTR_MERCURY_ISA_VERSION
	.align		4
        /*0020*/ 	.byte	0x03, 0x5f
        /*0022*/ 	.short	0x0101


	//----- nvinfo : EIATTR_VRC_CTA_INIT_COUNT
	.align		4
        /*0024*/ 	.byte	0x02, 0x4a
	.zero		1
	.zero		1


	//----- nvinfo : EIATTR_EXIT_INSTR_OFFSETS
	.align		4
        /*0028*/ 	.byte	0x04, 0x1c
        /*002a*/ 	.short	(.L_11 - .L_10)


	//   ....[0]....
.L_10:
        /*002c*/ 	.word	0x00000010


	//----- nvinfo : EIATTR_CBANK_PARAM_SIZE
	.align		4
.L_11:
        /*0030*/ 	.byte	0x03, 0x19
        /*0032*/ 	.short	0x0008


	//----- nvinfo : EIATTR_PARAM_CBANK
	.align		4
        /*0034*/ 	.byte	0x04, 0x0a
        /*0036*/ 	.short	(.L_13 - .L_12)
	.align		4
.L_12:
        /*0038*/ 	.word	index@(.nv.constant0._Z10deviceInfoPi)
        /*003c*/ 	.short	0x0380
        /*003e*/ 	.short	0x0008


	//----- nvinfo : EIATTR_SW_WAR
	.align		4
.L_13:
        /*0040*/ 	.byte	0x04, 0x36
        /*0042*/ 	.short	(.L_15 - .L_14)
.L_14:
        /*0044*/ 	.word	0x00000008
.L_15:


//--------------------- .nv.callgraph             --------------------------
	.section	.nv.callgraph,"",@"SHT_CUDA_CALLGRAPH"
	.align	4
	.sectionentsize	8
	.align		4
        /*0000*/ 	.word	0x00000000
	.align		4
        /*0004*/ 	.word	0xffffffff
	.align		4
        /*0008*/ 	.word	0x00000000
	.align		4
        /*000c*/ 	.word	0xfffffffe
	.align		4
        /*0010*/ 	.word	0x00000000
	.align		4
        /*0014*/ 	.word	0xfffffffd
	.align		4
        /*0018*/ 	.word	0x00000000
	.align		4
        /*001c*/ 	.word	0xfffffffc


//--------------------- .text._Z10deviceInfoPi    --------------------------
	.section	.text._Z10deviceInfoPi,"ax",@progbits
	.align	128
        .global         _Z10deviceInfoPi
        .type           _Z10deviceInfoPi,@function
        .size           _Z10deviceInfoPi,(.L_x_1 - _Z10deviceInfoPi)
        .other          _Z10deviceInfoPi,@"STO_CUDA_ENTRY STV_DEFAULT"
_Z10deviceInfoPi:
.text._Z10deviceInfoPi:
[----:B------:R-:W-:Y:S01]  /*0000*/  LDC R1, c[0x0][0x37c] ;  /* 0x0000df00ff017b82 */ /* 0x000fe20000000800 */
[----:B------:R-:W-:Y:S05]  /*0010*/  EXIT ;  /* 0x000000000000794d */ /* 0x000fea0003800000 */
.L_x_0:
[----:B------:R-:W-:-:S00]  /*0020*/  BRA `(.L_x_0) ;  /* 0xfffffffc00fc7947 */ /* 0x000fc0000383ffff */
[----:B------:R-:W-:-:S00]  /*0030*/  NOP ;  /* 0x0000000000007918 */ /* 0x000fc00000000000 */
        /* <DEDUP_REMOVED lines=12> */
.L_x_1:


//--------------------- .nv.shared.reserved.0     --------------------------
	.section	.nv.shared.reserved.0,"aw",@nobits
	.weak		__nv_reservedSMEM_offset_0_alias
	.size		__nv_reservedSMEM_offset_0_alias, 0, 64
	.other		__nv_reservedSMEM_offset_0_alias,@"STO_CUDA_RESERVED_SHARED STV_DEFAULT"
__nv_reservedSMEM_offset_0_alias:
	.zero		0
	.zero		64


//--------------------- .nv.constant0._Z10deviceInfoPi --------------------------
	.section	.nv.constant0._Z10deviceInfoPi,"a",@progbits
	.sectionflags	@""
	.align	4
.nv.constant0._Z10deviceInfoPi:
	.zero		904


//--------------------- SYMBOLS --------------------------

	.type		.nv.reservedSmem.offset0,@object
	.size		.nv.reservedSmem.offset0,0x4
